//
// Generated by NVIDIA NVVM Compiler
//
// Compiler Build ID: CL-36424714
// Cuda compilation tools, release 13.0, V13.0.88
// Based on NVVM 20.0.0
//

.version 9.0
.target sm_100
.address_size 64

	// .globl	_Z9helloCUDAv
.extern .func  (.param .b32 func_retval0) vprintf
(
	.param .b64 vprintf_param_0,
	.param .b64 vprintf_param_1
)
;
.global .align 1 .b8 $str[25] = {72, 101, 108, 108, 111, 32, 102, 114, 111, 109, 32, 67, 85, 68, 65, 32, 107, 101, 114, 110, 101, 108, 33, 10};

.visible .entry _Z9helloCUDAv()
{
	.reg .b32 	%r<3>;
	.reg .b64 	%rd<3>;

	mov.u64 	%rd1, $str;
	cvta.global.u64 	%rd2, %rd1;
	{ // callseq 0, 0
	.param .b64 param0;
	st.param.b64 	[param0], %rd2;
	.param .b64 param1;
	st.param.b64 	[param1], 0;
	.param .b32 retval0;
	call.uni (retval0), 
	vprintf, 
	(
	param0, 
	param1
	);
	ld.param.b32 	%r1, [retval0];
	} // callseq 0
	ret;

}


// ===== COMPILED SASS (sm_100) =====

	.target	sm_100

	.elftype	@"ET_EXEC"


//--------------------- .note.nv.tkinfo           --------------------------
	.section	.note.nv.tkinfo,"",@"SHT_NOTE"
	.sectionflags	@"SHF_NOTE_NV_TKINFO"
	.tkinfo
        /*0018*/ 	.word	0x00000002
        /*0030*/ 	.string	""
        /*0030*/ 	.string	"ptxas"
        /*0030*/ 	.string	"Cuda compilation tools, release 13.0, V13.0.88"
        /*0030*/ 	.string	"Build cuda_13.0.r13.0/compiler.36424714_0"
        /*0030*/ 	.string	"-arch sm_100 -m 64 "



//--------------------- .note.nv.cuinfo           --------------------------
	.section	.note.nv.cuinfo,"",@"SHT_NOTE"
	.sectionflags	@"SHF_NOTE_NV_CUINFO"
        /*0018*/ 	.short	0x0002
        /*001a*/ 	.short	0x0064
        /*001c*/ 	.short	0x0082
	.zero		2


//--------------------- .nv.info                  --------------------------
	.section	.nv.info,"",@"SHT_CUDA_INFO"
	.align	4


	//----- nvinfo : EIATTR_REGCOUNT
	.align		4
        /*0000*/ 	.byte	0x04, 0x2f
        /*0002*/ 	.short	(.L_2 - .L_1)
	.align		4
.L_1:
        /*0004*/ 	.word	index@(_Z9helloCUDAv)
        /*0008*/ 	.word	0x00000018


	//----- nvinfo : EIATTR_FRAME_SIZE
	.align		4
.L_2:
        /*000c*/ 	.byte	0x04, 0x11
        /*000e*/ 	.short	(.L_4 - .L_3)
	.align		4
.L_3:
        /*0010*/ 	.word	index@(_Z9helloCUDAv)
        /*0014*/ 	.word	0x00000000


	//----- nvinfo : EIATTR_MIN_STACK_SIZE
	.align		4
.L_4:
        /*0018*/ 	.byte	0x04, 0x12
        /*001a*/ 	.short	(.L_6 - .L_5)
	.align		4
.L_5:
        /*001c*/ 	.word	index@(_Z9helloCUDAv)
        /*0020*/ 	.word	0x00000000
.L_6:


//--------------------- .nv.compat                --------------------------
	.section	.nv.compat,"",@"SHT_CUDA_COMPAT_INFO"
	.align	4
        /*0000*/ 	.byte	0x02, 0x09, 0x00, 0x00, 0x02, 0x02, 0x01, 0x00, 0x02, 0x05, 0x05, 0x00, 0x03, 0x07, 0x01, 0x01
        /*0010*/ 	.byte	0x02, 0x03, 0x00, 0x00, 0x02, 0x06, 0x01, 0x00, 0x04, 0x0b, 0x08, 0x00, 0x09, 0x00, 0x00, 0x00
        /*0020*/ 	.byte	0x00, 0x00, 0x00, 0x00


//--------------------- .nv.info._Z9helloCUDAv    --------------------------
	.section	.nv.info._Z9helloCUDAv,"",@"SHT_CUDA_INFO"
	.sectionflags	@""
	.align	4


	//----- nvinfo : EIATTR_CUDA_API_VERSION
	.align		4
        /*0000*/ 	.byte	0x04, 0x37
        /*0002*/ 	.short	(.L_8 - .L_7)
.L_7:
        /*0004*/ 	.word	0x00000082


	//----- nvinfo : EIATTR_SPARSE_MMA_MASK
	.align		4
.L_8:
        /*0008*/ 	.byte	0x03, 0x50
        /*000a*/ 	.short	0x0000


	//----- nvinfo : EIATTR_MAXREG_COUNT
	.align		4
        /*000c*/ 	.byte	0x03, 0x1b
        /*000e*/ 	.short	0x00ff


	//----- nvinfo : EIATTR_EXTERNS
	.align		4
        /*0010*/ 	.byte	0x04, 0x0f
        /*0012*/ 	.short	(.L_10 - .L_9)


	//   ....[0]....
	.align		4
.L_9:
        /*0014*/ 	.word	index@(vprintf)


	//----- nvinfo : EIATTR_MERCURY_ISA_VERSION
	.align		4
.L_10:
        /*0018*/ 	.byte	0x03, 0x5f
        /*001a*/ 	.short	0x0101


	//----- nvinfo : EIATTR_VRC_CTA_INIT_COUNT
	.align		4
        /*001c*/ 	.byte	0x02, 0x4a
	.zero		1
	.zero		1


	//----- nvinfo : EIATTR_SYSCALL_OFFSETS
	.align		4
        /*0020*/ 	.byte	0x04, 0x46
        /*0022*/ 	.short	(.L_12 - .L_11)


	//   ....[0]....
.L_11:
        /*0024*/ 	.word	0x00000080


	//----- nvinfo : EIATTR_EXIT_INSTR_OFFSETS
	.align		4
.L_12:
        /*0028*/ 	.byte	0x04, 0x1c
        /*002a*/ 	.short	(.L_14 - .L_13)


	//   ....[0]....
.L_13:
        /*002c*/ 	.word	0x00000090


	//----- nvinfo : EIATTR_SW_WAR
	.align		4
.L_14:
        /*0030*/ 	.byte	0x04, 0x36
        /*0032*/ 	.short	(.L_16 - .L_15)
.L_15:
        /*0034*/ 	.word	0x00000008
.L_16:


//--------------------- .nv.callgraph             --------------------------
	.section	.nv.callgraph,"",@"SHT_CUDA_CALLGRAPH"
	.align	4
	.sectionentsize	8
	.align		4
        /*0000*/ 	.word	0x00000000
	.align		4
        /*0004*/ 	.word	0xffffffff
	.align		4
        /*0008*/ 	.word	index@(_Z9helloCUDAv)
	.align		4
        /*000c*/ 	.word	index@(vprintf)
	.align		4
        /*0010*/ 	.word	0x00000000
	.align		4
        /*0014*/ 	.word	0xfffffffe
	.align		4
        /*0018*/ 	.word	0x00000000
	.align		4
        /*001c*/ 	.word	0xfffffffd
	.align		4
        /*0020*/ 	.word	0x00000000
	.align		4
        /*0024*/ 	.word	0xfffffffc


//--------------------- .nv.constant4             --------------------------
	.section	.nv.constant4,"a",@progbits
	.align	8
	.align		8
.nv.constant4:
        /*0000*/ 	.dword	vprintf
	.align		8
        /*0008*/ 	.dword	$str


//--------------------- .text._Z9helloCUDAv       --------------------------
	.section	.text._Z9helloCUDAv,"ax",@progbits
	.align	128
        .global         _Z9helloCUDAv
        .type           _Z9helloCUDAv,@function
        .size           _Z9helloCUDAv,(.L_x_2 - _Z9helloCUDAv)
        .other          _Z9helloCUDAv,@"STO_CUDA_ENTRY STV_DEFAULT"
_Z9helloCUDAv:
.text._Z9helloCUDAv:
[----:B------:R-:W0:Y:S01]  /*0000*/  LDC R1, c[0x0][0x37c] ;  /* 0x0000df00ff017b82 */ /* 0x000e220000000800 */
[----:B------:R-:W-:Y:S01]  /*0010*/  MOV R0, 0x0 ;  /* 0x0000000000007802 */ /* 0x000fe20000000f00 */
[----:B------:R-:W1:Y:S01]  /*0020*/  LDCU.64 UR4, c[0x4][0x8] ;  /* 0x01000100ff0477ac */ /* 0x000e620008000a00 */
[----:B------:R-:W-:-:S05]  /*0030*/  CS2R R6, SRZ ;  /* 0x0000000000067805 */ /* 0x000fca000001ff00 */
[----:B------:R2:W3:Y:S01]  /*0040*/  LDC.64 R2, c[0x4][R0] ;  /* 0x0100000000027b82 */ /* 0x0004e20000000a00 */
[----:B-1----:R-:W-:Y:S02]  /*0050*/  IMAD.U32 R4, RZ, RZ, UR4 ;  /* 0x00000004ff047e24 */ /* 0x002fe4000f8e00ff */
[----:B--2---:R-:W-:-:S07]  /*0060*/  IMAD.U32 R5, RZ, RZ, UR5 ;  /* 0x00000005ff057e24 */ /* 0x004fce000f8e00ff */
[----:B------:R-:W-:-:S07]  /*0070*/  LEPC R20, `(.L_x_0) ;  /* 0x000000001014794e */ /* 0x000fce0000000000 */
[----:B0--3--:R-:W-:Y:S05]  /*0080*/  CALL.ABS.NOINC R2 ;  /* 0x0000000002007343 */ /* 0x009fea0003c00000 */
.L_x_0:
[----:B------:R-:W-:Y:S05]  /*0090*/  EXIT ;  /* 0x000000000000794d */ /* 0x000fea0003800000 */
.L_x_1:
[----:B------:R-:W-:-:S00]  /*00a0*/  BRA `(.L_x_1) ;  /* 0xfffffffc00fc7947 */ /* 0x000fc0000383ffff */
[----:B------:R-:W-:-:S00]  /*00b0*/  NOP ;  /* 0x0000000000007918 */ /* 0x000fc00000000000 */
        /* <DEDUP_REMOVED lines=12> */
.L_x_2:


//--------------------- .nv.global.init           --------------------------
	.section	.nv.global.init,"aw",@progbits
.nv.global.init:
	.type		$str,@object
	.size		$str,(.L_0 - $str)
$str:
        /*0000*/ 	.byte	0x48, 0x65, 0x6c, 0x6c, 0x6f, 0x20, 0x66, 0x72, 0x6f, 0x6d, 0x20, 0x43, 0x55, 0x44, 0x41, 0x20
        /*0010*/ 	.byte	0x6b, 0x65, 0x72, 0x6e, 0x65, 0x6c, 0x21, 0x0a, 0x00
.L_0:


//--------------------- .nv.shared.reserved.0     --------------------------
	.section	.nv.shared.reserved.0,"aw",@nobits
	.weak		__nv_reservedSMEM_offset_0_alias
	.size		__nv_reservedSMEM_offset_0_alias, 0, 64
	.other		__nv_reservedSMEM_offset_0_alias,@"STO_CUDA_RESERVED_SHARED STV_DEFAULT"
__nv_reservedSMEM_offset_0_alias:
	.zero		0
	.zero		64


//--------------------- .nv.constant0._Z9helloCUDAv --------------------------
	.section	.nv.constant0._Z9helloCUDAv,"a",@progbits
	.sectionflags	@""
	.align	4
.nv.constant0._Z9helloCUDAv:
	.zero		896


//--------------------- SYMBOLS --------------------------

	.type		.nv.reservedSmem.offset0,@object
	.size		.nv.reservedSmem.offset0,0x4
	.type		vprintf,@function
